	.headerflags	@"EF_CUDA_TEXMODE_UNIFIED EF_CUDA_64BIT_ADDRESS EF_CUDA_ACCELERATORS EF_CUDA_SM90 EF_CUDA_VIRTUAL_SM(EF_CUDA_SM90)"
	.elftype	@"ET_EXEC"


//--------------------- .nv.info                  --------------------------
	.section	.nv.info,"",@"SHT_CUDA_INFO"
	.align	4


	//----- nvinfo : EIATTR_REGCOUNT
	.align		4
        /*0000*/ 	.byte	0x04, 0x2f
        /*0002*/ 	.short	(.L_3 - .L_2)
	.align		4
.L_2:
        /*0004*/ 	.word	index@(triton_poi_fused__native_batch_norm_legit_no_training_convolution_hardtanh_56)
        /*0008*/ 	.word	0x00000016


	//----- nvinfo : EIATTR_MIN_STACK_SIZE
	.align		4
.L_3:
        /*000c*/ 	.byte	0x04, 0x12
        /*000e*/ 	.short	(.L_5 - .L_4)
	.align		4
.L_4:
        /*0010*/ 	.word	index@(triton_poi_fused__native_batch_norm_legit_no_training_convolution_hardtanh_56)
        /*0014*/ 	.word	0x00000000


	//----- nvinfo : EIATTR_FRAME_SIZE
	.align		4
.L_5:
        /*0018*/ 	.byte	0x04, 0x11
        /*001a*/ 	.short	(.L_7 - .L_6)
	.align		4
.L_6:
        /*001c*/ 	.word	index@(triton_poi_fused__native_batch_norm_legit_no_training_convolution_hardtanh_56)
        /*0020*/ 	.word	0x00000000


	//----- nvinfo : EIATTR_MIN_STACK_SIZE
	.align		4
.L_7:
        /*0024*/ 	.byte	0x04, 0x12
        /*0026*/ 	.short	(.L_9 - .L_8)
	.align		4
.L_8:
        /*0028*/ 	.word	index@(triton_poi_fused__native_batch_norm_legit_no_training_convolution_hardtanh_56)
        /*002c*/ 	.word	0x00000000
.L_9:


//--------------------- .nv.info.triton_poi_fused__native_batch_norm_legit_no_training_convolution_hardtanh_56 --------------------------
	.section	.nv.info.triton_poi_fused__native_batch_norm_legit_no_training_convolution_hardtanh_56,"",@"SHT_CUDA_INFO"
	.sectionflags	@""
	.align	4


	//----- nvinfo : EIATTR_CUDA_API_VERSION
	.align		4
        /*0000*/ 	.byte	0x04, 0x37
        /*0002*/ 	.short	(.L_11 - .L_10)
.L_10:
        /*0004*/ 	.word	0x0000007c


	//----- nvinfo : EIATTR_KPARAM_INFO
	.align		4
.L_11:
        /*0008*/ 	.byte	0x04, 0x17
        /*000a*/ 	.short	(.L_13 - .L_12)
.L_12:
        /*000c*/ 	.word	0x00000000
        /*0010*/ 	.short	0x0007
        /*0012*/ 	.short	0x0038
        /*0014*/ 	.byte	0x00, 0xf0, 0x11, 0x00


	//----- nvinfo : EIATTR_KPARAM_INFO
	.align		4
.L_13:
        /*0018*/ 	.byte	0x04, 0x17
        /*001a*/ 	.short	(.L_15 - .L_14)
.L_14:
        /*001c*/ 	.word	0x00000000
        /*0020*/ 	.short	0x0006
        /*0022*/ 	.short	0x0030
        /*0024*/ 	.byte	0x00, 0xf4, 0x21, 0x00


	//----- nvinfo : EIATTR_KPARAM_INFO
	.align		4
.L_15:
        /*0028*/ 	.byte	0x04, 0x17
        /*002a*/ 	.short	(.L_17 - .L_16)
.L_16:
        /*002c*/ 	.word	0x00000000
        /*0030*/ 	.short	0x0005
        /*0032*/ 	.short	0x0028
        /*0034*/ 	.byte	0x00, 0xf4, 0x21, 0x00


	//----- nvinfo : EIATTR_KPARAM_INFO
	.align		4
.L_17:
        /*0038*/ 	.byte	0x04, 0x17
        /*003a*/ 	.short	(.L_19 - .L_18)
.L_18:
        /*003c*/ 	.word	0x00000000
        /*0040*/ 	.short	0x0004
        /*0042*/ 	.short	0x0020
        /*0044*/ 	.byte	0x00, 0xf4, 0x21, 0x00


	//----- nvinfo : EIATTR_KPARAM_INFO
	.align		4
.L_19:
        /*0048*/ 	.byte	0x04, 0x17
        /*004a*/ 	.short	(.L_21 - .L_20)
.L_20:
        /*004c*/ 	.word	0x00000000
        /*0050*/ 	.short	0x0003
        /*0052*/ 	.short	0x0018
        /*0054*/ 	.byte	0x00, 0xf4, 0x21, 0x00


	//----- nvinfo : EIATTR_KPARAM_INFO
	.align		4
.L_21:
        /*0058*/ 	.byte	0x04, 0x17
        /*005a*/ 	.short	(.L_23 - .L_22)
.L_22:
        /*005c*/ 	.word	0x00000000
        /*0060*/ 	.short	0x0002
        /*0062*/ 	.short	0x0010
        /*0064*/ 	.byte	0x00, 0xf4, 0x21, 0x00


	//----- nvinfo : EIATTR_KPARAM_INFO
	.align		4
.L_23:
        /*0068*/ 	.byte	0x04, 0x17
        /*006a*/ 	.short	(.L_25 - .L_24)
.L_24:
        /*006c*/ 	.word	0x00000000
        /*0070*/ 	.short	0x0001
        /*0072*/ 	.short	0x0008
        /*0074*/ 	.byte	0x00, 0xf4, 0x21, 0x00


	//----- nvinfo : EIATTR_KPARAM_INFO
	.align		4
.L_25:
        /*0078*/ 	.byte	0x04, 0x17
        /*007a*/ 	.short	(.L_27 - .L_26)
.L_26:
        /*007c*/ 	.word	0x00000000
        /*0080*/ 	.short	0x0000
        /*0082*/ 	.short	0x0000
        /*0084*/ 	.byte	0x00, 0xf4, 0x21, 0x00


	//----- nvinfo : EIATTR_SPARSE_MMA_MASK
	.align		4
.L_27:
        /*0088*/ 	.byte	0x03, 0x50
        /*008a*/ 	.short	0x0000


	//----- nvinfo : EIATTR_MAXREG_COUNT
	.align		4
        /*008c*/ 	.byte	0x03, 0x1b
        /*008e*/ 	.short	0x00ff


	//----- nvinfo : EIATTR_EXIT_INSTR_OFFSETS
	.align		4
        /*0090*/ 	.byte	0x04, 0x1c
        /*0092*/ 	.short	(.L_29 - .L_28)


	//   ....[0]....
.L_28:
        /*0094*/ 	.word	0x00000370


	//   ....[1]....
        /*0098*/ 	.word	0x00000390


	//----- nvinfo : EIATTR_REQNTID
	.align		4
.L_29:
        /*009c*/ 	.byte	0x04, 0x10
        /*009e*/ 	.short	(.L_31 - .L_30)
.L_30:
        /*00a0*/ 	.word	0x00000080
        /*00a4*/ 	.word	0x00000001
        /*00a8*/ 	.word	0x00000001


	//----- nvinfo : EIATTR_CBANK_PARAM_SIZE
	.align		4
.L_31:
        /*00ac*/ 	.byte	0x03, 0x19
        /*00ae*/ 	.short	0x003c


	//----- nvinfo : EIATTR_PARAM_CBANK
	.align		4
        /*00b0*/ 	.byte	0x04, 0x0a
        /*00b2*/ 	.short	(.L_33 - .L_32)
	.align		4
.L_32:
        /*00b4*/ 	.word	index@(.nv.constant0.triton_poi_fused__native_batch_norm_legit_no_training_convolution_hardtanh_56)
        /*00b8*/ 	.short	0x0210
        /*00ba*/ 	.short	0x003c


	//----- nvinfo : EIATTR_SW_WAR
	.align		4
.L_33:
        /*00bc*/ 	.byte	0x04, 0x36
        /*00be*/ 	.short	(.L_35 - .L_34)
.L_34:
        /*00c0*/ 	.word	0x00000008
.L_35:


//--------------------- .nv.callgraph             --------------------------
	.section	.nv.callgraph,"",@"SHT_CUDA_CALLGRAPH"
	.align	4
	.sectionentsize	8
	.align		4
        /*0000*/ 	.word	0x00000000
	.align		4
        /*0004*/ 	.word	0xffffffff
	.align		4
        /*0008*/ 	.word	0x00000000
	.align		4
        /*000c*/ 	.word	0xfffffffe
	.align		4
        /*0010*/ 	.word	0x00000000
	.align		4
        /*0014*/ 	.word	0xfffffffd
	.align		4
        /*0018*/ 	.word	0x00000000
	.align		4
        /*001c*/ 	.word	0xfffffffc


//--------------------- .nv.constant4             --------------------------
	.section	.nv.constant4,"a",@progbits
	.align	8
	.align		8
.nv.constant4:
        /*0000*/ 	.dword	_$_str
	.align		8
        /*0008*/ 	.dword	_$_str_$_2


//--------------------- .text.triton_poi_fused__native_batch_norm_legit_no_training_convolution_hardtanh_56 --------------------------
	.section	.text.triton_poi_fused__native_batch_norm_legit_no_training_convolution_hardtanh_56,"ax",@progbits
	.align	128
        .global         triton_poi_fused__native_batch_norm_legit_no_training_convolution_hardtanh_56
        .type           triton_poi_fused__native_batch_norm_legit_no_training_convolution_hardtanh_56,@function
        .size           triton_poi_fused__native_batch_norm_legit_no_training_convolution_hardtanh_56,(.L_x_1 - triton_poi_fused__native_batch_norm_legit_no_training_convolution_hardtanh_56)
        .other          triton_poi_fused__native_batch_norm_legit_no_training_convolution_hardtanh_56,@"STO_CUDA_ENTRY STV_DEFAULT"
triton_poi_fused__native_batch_norm_legit_no_training_convolution_hardtanh_56:
.text.triton_poi_fused__native_batch_norm_legit_no_training_convolution_hardtanh_56:
[----:B------:R-:W0:Y:S01]  /*0000*/  LDC R1, c[0x0][0x28] ;  /* 0x00000a00ff017b82 */ /* 0x000e220000000800 */
[----:B------:R-:W1:Y:S07]  /*0010*/  S2R R0, SR_TID.X ;  /* 0x0000000000007919 */ /* 0x000e6e0000002100 */
[----:B------:R-:W2:Y:S01]  /*0020*/  LDC.64 R12, c[0x0][0x228] ;  /* 0x00008a00ff0c7b82 */ /* 0x000ea20000000a00 */
[----:B------:R-:W-:Y:S01]  /*0030*/  ULDC.64 UR4, c[0x0][0x208] ;  /* 0x0000820000047ab9 */ /* 0x000fe20000000a00 */
[----:B------:R-:W3:Y:S06]  /*0040*/  S2R R3, SR_CTAID.X ;  /* 0x0000000000037919 */ /* 0x000eec0000002500 */
[----:B------:R-:W4:Y:S08]  /*0050*/  LDC.64 R10, c[0x0][0x218] ;  /* 0x00008600ff0a7b82 */ /* 0x000f300000000a00 */
[----:B------:R-:W5:Y:S08]  /*0060*/  LDC.64 R6, c[0x0][0x210] ;  /* 0x00008400ff067b82 */ /* 0x000f700000000a00 */
[----:B------:R-:W5:Y:S01]  /*0070*/  LDC.64 R14, c[0x0][0x220] ;  /* 0x00008800ff0e7b82 */ /* 0x000f620000000a00 */
[----:B-1----:R-:W-:-:S07]  /*0080*/  LOP3.LUT R0, R0, 0x7f, RZ, 0xc0, !PT ;  /* 0x0000007f00007812 */ /* 0x002fce00078ec0ff */
[----:B------:R-:W1:Y:S01]  /*0090*/  LDC.64 R16, c[0x0][0x230] ;  /* 0x00008c00ff107b82 */ /* 0x000e620000000a00 */
[----:B---3--:R-:W-:-:S04]  /*00a0*/  LEA R0, R3, R0, 0x7 ;  /* 0x0000000003007211 */ /* 0x008fc800078e38ff */
[C---:B------:R-:W-:Y:S01]  /*00b0*/  ISETP.GE.AND P0, PT, R0.reuse, 0x79e0, PT ;  /* 0x000079e00000780c */ /* 0x040fe20003f06270 */
[----:B------:R-:W-:Y:S02]  /*00c0*/  IMAD.HI R2, R0, 0x219bb355, RZ ;  /* 0x219bb35500027827 */ /* 0x000fe400078e02ff */
[----:B------:R-:W3:Y:S03]  /*00d0*/  LDC.64 R4, c[0x0][0x238] ;  /* 0x00008e00ff047b82 */ /* 0x000ee60000000a00 */
[----:B------:R-:W-:-:S04]  /*00e0*/  SHF.R.U32.HI R3, RZ, 0x1f, R2 ;  /* 0x0000001fff037819 */ /* 0x000fc80000011602 */
[----:B------:R-:W-:-:S05]  /*00f0*/  LEA.HI.SX32 R3, R2, R3, 0x18 ;  /* 0x0000000302037211 */ /* 0x000fca00078fc2ff */
[----:B------:R-:W-:Y:S01]  /*0100*/  IMAD R19, R3, -0x79e, R0 ;  /* 0xfffff86203137824 */ /* 0x000fe200078e0200 */
[----:B------:R-:W-:-:S03]  /*0110*/  CS2R R2, SRZ ;  /* 0x0000000000027805 */ /* 0x000fc6000001ff00 */
[----:B--2---:R-:W-:-:S05]  /*0120*/  IMAD.WIDE R12, R19, 0x4, R12 ;  /* 0x00000004130c7825 */ /* 0x004fca00078e020c */
[----:B------:R2:W3:Y:S01]  /*0130*/  @!P0 LDG.E.EL R2, desc[UR4][R12.64] ;  /* 0x000000040c028981 */ /* 0x0004e2000c2e1900 */
[----:B------:R-:W-:Y:S01]  /*0140*/  CS2R R8, SRZ ;  /* 0x0000000000087805 */ /* 0x000fe2000001ff00 */
[----:B----4-:R-:W-:-:S04]  /*0150*/  IMAD.WIDE R10, R19, 0x4, R10 ;  /* 0x00000004130a7825 */ /* 0x010fc800078e020a */
[----:B-----5:R-:W-:Y:S01]  /*0160*/  IMAD.WIDE R6, R0, 0x4, R6 ;  /* 0x0000000400067825 */ /* 0x020fe200078e0206 */
[----:B------:R4:W5:Y:S03]  /*0170*/  @!P0 LDG.E.EL R3, desc[UR4][R10.64] ;  /* 0x000000040a038981 */ /* 0x000966000c2e1900 */
[C---:B0-2---:R-:W-:Y:S01]  /*0180*/  IMAD.WIDE R12, R19.reuse, 0x4, R14 ;  /* 0x00000004130c7825 */ /* 0x045fe200078e020e */
[----:B------:R-:W5:Y:S03]  /*0190*/  @!P0 LDG.E R8, desc[UR4][R6.64] ;  /* 0x0000000406088981 */ /* 0x000f66000c1e1900 */
[----:B-1----:R-:W-:Y:S01]  /*01a0*/  IMAD.WIDE R14, R19, 0x4, R16 ;  /* 0x00000004130e7825 */ /* 0x002fe200078e0210 */
[----:B------:R-:W2:Y:S01]  /*01b0*/  @!P0 LDG.E.EL R9, desc[UR4][R12.64] ;  /* 0x000000040c098981 */ /* 0x000ea2000c2e1900 */
[----:B------:R-:W-:-:S02]  /*01c0*/  CS2R R16, SRZ ;  /* 0x0000000000107805 */ /* 0x000fc4000001ff00 */
[----:B---3--:R-:W-:-:S04]  /*01d0*/  IMAD.WIDE R4, R19, 0x4, R4 ;  /* 0x0000000413047825 */ /* 0x008fc800078e0204 */
[----:B------:R-:W3:Y:S04]  /*01e0*/  @!P0 LDG.E.EL R16, desc[UR4][R14.64] ;  /* 0x000000040e108981 */ /* 0x000ee8000c2e1900 */
[----:B------:R0:W3:Y:S01]  /*01f0*/  @!P0 LDG.E.EL R17, desc[UR4][R4.64] ;  /* 0x0000000404118981 */ /* 0x0000e2000c2e1900 */
[----:B----4-:R-:W-:Y:S01]  /*0200*/  HFMA2.MMA R11, -RZ, RZ, 1.625, 0 ;  /* 0x3e800000ff0b7435 */ /* 0x010fe200000001ff */
[----:B------:R-:W-:-:S04]  /*0210*/  FADD R2, R2, 9.9999997473787516356e-06 ;  /* 0x3727c5ac02027421 */ /* 0x000fc80000000000 */
[----:B------:R-:W1:Y:S02]  /*0220*/  MUFU.SQRT R18, R2 ;  /* 0x0000000200127308 */ /* 0x000e640000002000 */
[C---:B-1----:R-:W-:Y:S02]  /*0230*/  FSETP.GT.AND P1, PT, R18.reuse, 8.50705917302346158658e+37, PT ;  /* 0x7e8000001200780b */ /* 0x042fe40003f24000 */
[----:B------:R-:W-:-:S11]  /*0240*/  FSETP.GEU.AND P2, PT, R18, 1.175494350822287508e-38, PT ;  /* 0x008000001200780b */ /* 0x000fd60003f4e000 */
[----:B------:R-:W-:-:S04]  /*0250*/  @P1 FMUL R18, R18, 0.25 ;  /* 0x3e80000012121820 */ /* 0x000fc80000400000 */
[----:B------:R-:W-:-:S06]  /*0260*/  @!P2 FMUL R18, R18, 16777216 ;  /* 0x4b8000001212a820 */ /* 0x000fcc0000400000 */
[----:B------:R-:W0:Y:S01]  /*0270*/  MUFU.RCP R18, R18 ;  /* 0x0000001200127308 */ /* 0x000e220000001000 */
[----:B------:R-:W-:Y:S01]  /*0280*/  FSEL R11, R11, 1, P1 ;  /* 0x3f8000000b0b7808 */ /* 0x000fe20000800000 */
[----:B-----5:R-:W-:Y:S02]  /*0290*/  FADD R8, R3, R8 ;  /* 0x0000000803087221 */ /* 0x020fe40000000000 */
[----:B------:R-:W1:Y:S02]  /*02a0*/  LDC.64 R2, c[0x0][0x240] ;  /* 0x00009000ff027b82 */ /* 0x000e640000000a00 */
[----:B------:R-:W-:Y:S01]  /*02b0*/  @!P2 FMUL R11, R11, 16777216 ;  /* 0x4b8000000b0ba820 */ /* 0x000fe20000400000 */
[----:B--2---:R-:W-:-:S03]  /*02c0*/  FADD R9, R8, -R9 ;  /* 0x8000000908097221 */ /* 0x004fc60000000000 */
[----:B0-----:R-:W-:-:S04]  /*02d0*/  FMUL R4, R18, R11 ;  /* 0x0000000b12047220 */ /* 0x001fc80000400000 */
[----:B------:R-:W-:-:S04]  /*02e0*/  FMUL R4, R9, R4 ;  /* 0x0000000409047220 */ /* 0x000fc80000400000 */
[----:B---3--:R-:W-:-:S05]  /*02f0*/  FFMA R4, R4, R16, R17 ;  /* 0x0000001004047223 */ /* 0x008fca0000000011 */
[----:B------:R-:W-:-:S04]  /*0300*/  FSETP.GTU.AND P1, PT, R4, RZ, PT ;  /* 0x000000ff0400720b */ /* 0x000fc80003f2c000 */
[----:B------:R-:W-:-:S04]  /*0310*/  FSEL R5, R4, RZ, P1 ;  /* 0x000000ff04057208 */ /* 0x000fc80000800000 */
[C---:B------:R-:W-:Y:S01]  /*0320*/  FSETP.GEU.AND P1, PT, R5.reuse, 6, PT ;  /* 0x40c000000500780b */ /* 0x040fe20003f2e000 */
[----:B------:R0:W-:Y:S01]  /*0330*/  @!P0 STG.E desc[UR4][R6.64], R8 ;  /* 0x0000000806008986 */ /* 0x0001e2000c101904 */
[----:B------:R-:W-:Y:S01]  /*0340*/  FSETP.NAN.AND P2, PT, R5, R5, PT ;  /* 0x000000050500720b */ /* 0x000fe20003f48000 */
[----:B-1----:R-:W-:-:S10]  /*0350*/  IMAD.WIDE R2, R0, 0x4, R2 ;  /* 0x0000000400027825 */ /* 0x002fd400078e0202 */
[----:B------:R-:W-:Y:S01]  /*0360*/  @P1 SEL R5, R5, 0x40c00000, P2 ;  /* 0x40c0000005051807 */ /* 0x000fe20001000000 */
[----:B0-----:R-:W-:Y:S06]  /*0370*/  @P0 EXIT ;  /* 0x000000000000094d */ /* 0x001fec0003800000 */
[----:B------:R-:W-:Y:S01]  /*0380*/  STG.E desc[UR4][R2.64], R5 ;  /* 0x0000000502007986 */ /* 0x000fe2000c101904 */
[----:B------:R-:W-:Y:S05]  /*0390*/  EXIT ;  /* 0x000000000000794d */ /* 0x000fea0003800000 */
.L_x_0:
[----:B------:R-:W-:-:S00]  /*03a0*/  BRA `(.L_x_0) ;  /* 0xfffffffc00fc7947 */ /* 0x000fc0000383ffff */
[----:B------:R-:W-:-:S00]  /*03b0*/  NOP ;  /* 0x0000000000007918 */ /* 0x000fc00000000000 */
        /* <DEDUP_REMOVED lines=12> */
.L_x_1:


//--------------------- .nv.global.init           --------------------------
	.section	.nv.global.init,"aw",@progbits
.nv.global.init:
	.type		_$_str,@object
	.size		_$_str,(_$_str_$_2 - _$_str)
_$_str:
        /*0000*/ 	.byte	0x5f, 0x5f, 0x43, 0x55, 0x44, 0x41, 0x5f, 0x46, 0x54, 0x5a, 0x00
	.type		_$_str_$_2,@object
	.size		_$_str_$_2,(.L_1 - _$_str_$_2)
_$_str_$_2:
        /*000b*/ 	.byte	0x5f, 0x5f, 0x43, 0x55, 0x44, 0x41, 0x5f, 0x50, 0x52, 0x45, 0x43, 0x5f, 0x53, 0x51, 0x52, 0x54
        /*001b*/ 	.byte	0x00
.L_1:


//--------------------- .nv.constant0.triton_poi_fused__native_batch_norm_legit_no_training_convolution_hardtanh_56 --------------------------
	.section	.nv.constant0.triton_poi_fused__native_batch_norm_legit_no_training_convolution_hardtanh_56,"a",@progbits
	.sectionflags	@""
	.align	4
.nv.constant0.triton_poi_fused__native_batch_norm_legit_no_training_convolution_hardtanh_56:
	.zero		588
